//
// Generated by NVIDIA NVVM Compiler
//
// Compiler Build ID: CL-36424714
// Cuda compilation tools, release 13.0, V13.0.88
// Based on NVVM 20.0.0
//

.version 9.0
.target sm_100
.address_size 64

	// .globl	_Z4testPii
.func  (.param .b64 func_retval0) __internal_accurate_pow
(
	.param .b64 __internal_accurate_pow_param_0
)
;

.visible .entry _Z4testPii(
	.param .u64 .ptr .align 1 _Z4testPii_param_0,
	.param .u32 _Z4testPii_param_1
)
{
	.reg .pred 	%p<15>;
	.reg .b32 	%r<47>;
	.reg .b64 	%rd<27>;
	.reg .b64 	%fd<54>;

	ld.param.u64 	%rd8, [_Z4testPii_param_0];
	ld.param.u32 	%r12, [_Z4testPii_param_1];
	cvta.to.global.u64 	%rd1, %rd8;
	setp.lt.s32 	%p1, %r12, 1;
	@%p1 bra 	$L__BB0_7;
	mov.f64 	%fd3, 0d4000000000000000;
	{
	.reg .b32 %temp; 
	mov.b64 	{%temp, %r1}, %fd3;
	}
	and.b32  	%r2, %r12, 3;
	setp.lt.u32 	%p2, %r12, 4;
	mov.b32 	%r46, 0;
	@%p2 bra 	$L__BB0_4;
	and.b32  	%r46, %r12, 2147483644;
	add.s64 	%rd25, %rd1, 8;
	mov.b32 	%r43, 0;
	mov.f64 	%fd53, 0d0000000000000000;
$L__BB0_3:
	setp.lt.s32 	%p3, %r1, 0;
	{
	.reg .b32 %temp; 
	mov.b64 	{%temp, %r15}, %fd53;
	}
	shr.u32 	%r16, %r15, 20;
	and.b32  	%r17, %r16, 2047;
	add.s32 	%r18, %r17, -1012;
	mov.b64 	%rd9, %fd53;
	shl.b64 	%rd10, %rd9, %r18;
	setp.eq.s64 	%p4, %rd10, -9223372036854775808;
	{ // callseq 0, 0
	.param .b64 param0;
	st.param.f64 	[param0], %fd53;
	.param .b64 retval0;
	call.uni (retval0), 
	__internal_accurate_pow, 
	(
	param0
	);
	ld.param.f64 	%fd5, [retval0];
	} // callseq 0
	neg.f64 	%fd7, %fd5;
	selp.f64 	%fd8, %fd7, %fd5, %p4;
	selp.f64 	%fd9, %fd8, %fd5, %p3;
	setp.eq.s32 	%p5, %r43, 0;
	selp.f64 	%fd10, 0d3FF0000000000000, %fd9, %p5;
	mov.f64 	%fd11, 0d3FE0000000000000;
	copysign.f64 	%fd12, %fd10, %fd11;
	add.rz.f64 	%fd13, %fd10, %fd12;
	cvt.rzi.f64.f64 	%fd14, %fd13;
	cvt.rzi.s32.f64 	%r19, %fd14;
	st.global.u32 	[%rd25+-8], %r19;
	add.s32 	%r20, %r43, 1;
	cvt.rn.f64.u32 	%fd15, %r20;
	{
	.reg .b32 %temp; 
	mov.b64 	{%temp, %r21}, %fd15;
	}
	shr.u32 	%r22, %r21, 20;
	and.b32  	%r23, %r22, 2047;
	add.s32 	%r24, %r23, -1012;
	mov.b64 	%rd12, %fd15;
	shl.b64 	%rd13, %rd12, %r24;
	setp.eq.s64 	%p6, %rd13, -9223372036854775808;
	{ // callseq 1, 0
	.param .b64 param0;
	st.param.f64 	[param0], %fd15;
	.param .b64 retval0;
	call.uni (retval0), 
	__internal_accurate_pow, 
	(
	param0
	);
	ld.param.f64 	%fd16, [retval0];
	} // callseq 1
	neg.f64 	%fd18, %fd16;
	selp.f64 	%fd19, %fd18, %fd16, %p6;
	selp.f64 	%fd20, %fd19, %fd16, %p3;
	copysign.f64 	%fd21, %fd20, %fd11;
	add.rz.f64 	%fd22, %fd20, %fd21;
	cvt.rzi.f64.f64 	%fd23, %fd22;
	cvt.rzi.s32.f64 	%r25, %fd23;
	st.global.u32 	[%rd25+-4], %r25;
	add.s32 	%r26, %r43, 2;
	cvt.rn.f64.u32 	%fd24, %r26;
	{
	.reg .b32 %temp; 
	mov.b64 	{%temp, %r27}, %fd24;
	}
	shr.u32 	%r28, %r27, 20;
	and.b32  	%r29, %r28, 2047;
	add.s32 	%r30, %r29, -1012;
	mov.b64 	%rd15, %fd24;
	shl.b64 	%rd16, %rd15, %r30;
	setp.eq.s64 	%p7, %rd16, -9223372036854775808;
	{ // callseq 2, 0
	.param .b64 param0;
	st.param.f64 	[param0], %fd24;
	.param .b64 retval0;
	call.uni (retval0), 
	__internal_accurate_pow, 
	(
	param0
	);
	ld.param.f64 	%fd25, [retval0];
	} // callseq 2
	neg.f64 	%fd27, %fd25;
	selp.f64 	%fd28, %fd27, %fd25, %p7;
	selp.f64 	%fd29, %fd28, %fd25, %p3;
	copysign.f64 	%fd30, %fd29, %fd11;
	add.rz.f64 	%fd31, %fd29, %fd30;
	cvt.rzi.f64.f64 	%fd32, %fd31;
	cvt.rzi.s32.f64 	%r31, %fd32;
	st.global.u32 	[%rd25], %r31;
	add.s32 	%r32, %r43, 3;
	cvt.rn.f64.u32 	%fd33, %r32;
	{
	.reg .b32 %temp; 
	mov.b64 	{%temp, %r33}, %fd33;
	}
	shr.u32 	%r34, %r33, 20;
	and.b32  	%r35, %r34, 2047;
	add.s32 	%r36, %r35, -1012;
	mov.b64 	%rd18, %fd33;
	shl.b64 	%rd19, %rd18, %r36;
	setp.eq.s64 	%p8, %rd19, -9223372036854775808;
	{ // callseq 3, 0
	.param .b64 param0;
	st.param.f64 	[param0], %fd33;
	.param .b64 retval0;
	call.uni (retval0), 
	__internal_accurate_pow, 
	(
	param0
	);
	ld.param.f64 	%fd34, [retval0];
	} // callseq 3
	neg.f64 	%fd36, %fd34;
	selp.f64 	%fd37, %fd36, %fd34, %p8;
	selp.f64 	%fd38, %fd37, %fd34, %p3;
	copysign.f64 	%fd39, %fd38, %fd11;
	add.rz.f64 	%fd40, %fd38, %fd39;
	cvt.rzi.f64.f64 	%fd41, %fd40;
	cvt.rzi.s32.f64 	%r37, %fd41;
	st.global.u32 	[%rd25+4], %r37;
	add.f64 	%fd53, %fd53, 0d4010000000000000;
	add.s64 	%rd25, %rd25, 16;
	add.s32 	%r43, %r43, 4;
	setp.ne.s32 	%p9, %r43, %r46;
	@%p9 bra 	$L__BB0_3;
$L__BB0_4:
	setp.eq.s32 	%p10, %r2, 0;
	@%p10 bra 	$L__BB0_7;
	mul.wide.u32 	%rd21, %r46, 4;
	add.s64 	%rd26, %rd1, %rd21;
	neg.s32 	%r45, %r2;
$L__BB0_6:
	.pragma "nounroll";
	setp.lt.s32 	%p11, %r1, 0;
	cvt.rn.f64.u32 	%fd42, %r46;
	{
	.reg .b32 %temp; 
	mov.b64 	{%temp, %r38}, %fd42;
	}
	shr.u32 	%r39, %r38, 20;
	and.b32  	%r40, %r39, 2047;
	add.s32 	%r41, %r40, -1012;
	mov.b64 	%rd22, %fd42;
	shl.b64 	%rd23, %rd22, %r41;
	setp.eq.s64 	%p12, %rd23, -9223372036854775808;
	{ // callseq 4, 0
	.param .b64 param0;
	st.param.f64 	[param0], %fd42;
	.param .b64 retval0;
	call.uni (retval0), 
	__internal_accurate_pow, 
	(
	param0
	);
	ld.param.f64 	%fd43, [retval0];
	} // callseq 4
	neg.f64 	%fd45, %fd43;
	selp.f64 	%fd46, %fd45, %fd43, %p12;
	selp.f64 	%fd47, %fd46, %fd43, %p11;
	setp.eq.s32 	%p13, %r46, 0;
	selp.f64 	%fd48, 0d3FF0000000000000, %fd47, %p13;
	mov.f64 	%fd49, 0d3FE0000000000000;
	copysign.f64 	%fd50, %fd48, %fd49;
	add.rz.f64 	%fd51, %fd48, %fd50;
	cvt.rzi.f64.f64 	%fd52, %fd51;
	cvt.rzi.s32.f64 	%r42, %fd52;
	st.global.u32 	[%rd26], %r42;
	add.s32 	%r46, %r46, 1;
	add.s64 	%rd26, %rd26, 4;
	add.s32 	%r45, %r45, 1;
	setp.ne.s32 	%p14, %r45, 0;
	@%p14 bra 	$L__BB0_6;
$L__BB0_7:
	ret;

}
.func  (.param .b64 func_retval0) __internal_accurate_pow(
	.param .b64 __internal_accurate_pow_param_0
)
{
	.reg .pred 	%p<8>;
	.reg .b32 	%r<46>;
	.reg .b32 	%f<3>;
	.reg .b64 	%fd<109>;

	ld.param.f64 	%fd10, [__internal_accurate_pow_param_0];
	mov.f64 	%fd11, 0d4000000000000000;
	{
	.reg .b32 %temp; 
	mov.b64 	{%temp, %r8}, %fd11;
	}
	{
	.reg .b32 %temp; 
	mov.b64 	{%r9, %temp}, %fd11;
	}
	shr.u32 	%r10, %r8, 20;
	setp.lt.u32 	%p1, %r8, 1048576;
	mov.f64 	%fd12, 0d4360000000000000;
	{
	.reg .b32 %temp; 
	mov.b64 	{%temp, %r11}, %fd12;
	}
	{
	.reg .b32 %temp; 
	mov.b64 	{%r12, %temp}, %fd12;
	}
	shr.u32 	%r13, %r11, 20;
	add.s32 	%r14, %r13, -54;
	selp.b32 	%r15, %r12, %r9, %p1;
	selp.b32 	%r16, %r11, %r8, %p1;
	selp.b32 	%r1, %r14, %r10, %p1;
	add.s32 	%r45, %r1, -1023;
	and.b32  	%r17, %r16, -2146435073;
	or.b32  	%r18, %r17, 1072693248;
	mov.b64 	%fd107, {%r15, %r18};
	setp.lt.u32 	%p2, %r18, 1073127583;
	@%p2 bra 	$L__BB1_2;
	{
	.reg .b32 %temp; 
	mov.b64 	{%r19, %temp}, %fd107;
	}
	{
	.reg .b32 %temp; 
	mov.b64 	{%temp, %r20}, %fd107;
	}
	add.s32 	%r21, %r20, -1048576;
	mov.b64 	%fd107, {%r19, %r21};
	add.s32 	%r45, %r1, -1022;
$L__BB1_2:
	add.f64 	%fd13, %fd107, 0dBFF0000000000000;
	add.f64 	%fd14, %fd107, 0d3FF0000000000000;
	rcp.approx.ftz.f64 	%fd15, %fd14;
	neg.f64 	%fd16, %fd14;
	fma.rn.f64 	%fd17, %fd16, %fd15, 0d3FF0000000000000;
	fma.rn.f64 	%fd18, %fd17, %fd17, %fd17;
	fma.rn.f64 	%fd19, %fd18, %fd15, %fd15;
	mul.f64 	%fd20, %fd13, %fd19;
	fma.rn.f64 	%fd21, %fd13, %fd19, %fd20;
	mul.f64 	%fd22, %fd21, %fd21;
	fma.rn.f64 	%fd23, %fd22, 0d3EB0F5FF7D2CAFE2, 0d3ED0F5D241AD3B5A;
	fma.rn.f64 	%fd24, %fd23, %fd22, 0d3EF3B20A75488A3F;
	fma.rn.f64 	%fd25, %fd24, %fd22, 0d3F1745CDE4FAECD5;
	fma.rn.f64 	%fd26, %fd25, %fd22, 0d3F3C71C7258A578B;
	fma.rn.f64 	%fd27, %fd26, %fd22, 0d3F6249249242B910;
	fma.rn.f64 	%fd28, %fd27, %fd22, 0d3F89999999999DFB;
	sub.f64 	%fd29, %fd13, %fd21;
	add.f64 	%fd30, %fd29, %fd29;
	neg.f64 	%fd31, %fd21;
	fma.rn.f64 	%fd32, %fd31, %fd13, %fd30;
	mul.f64 	%fd33, %fd19, %fd32;
	fma.rn.f64 	%fd34, %fd22, %fd28, 0d3FB5555555555555;
	mov.f64 	%fd35, 0d3FB5555555555555;
	sub.f64 	%fd36, %fd35, %fd34;
	fma.rn.f64 	%fd37, %fd22, %fd28, %fd36;
	add.f64 	%fd38, %fd37, 0dBC46A4CB00B9E7B0;
	add.f64 	%fd39, %fd34, %fd38;
	sub.f64 	%fd40, %fd34, %fd39;
	add.f64 	%fd41, %fd38, %fd40;
	mul.rn.f64 	%fd42, %fd21, %fd21;
	neg.f64 	%fd43, %fd42;
	fma.rn.f64 	%fd44, %fd21, %fd21, %fd43;
	{
	.reg .b32 %temp; 
	mov.b64 	{%r22, %temp}, %fd33;
	}
	{
	.reg .b32 %temp; 
	mov.b64 	{%temp, %r23}, %fd33;
	}
	add.s32 	%r24, %r23, 1048576;
	mov.b64 	%fd45, {%r22, %r24};
	fma.rn.f64 	%fd46, %fd21, %fd45, %fd44;
	mul.rn.f64 	%fd47, %fd42, %fd21;
	neg.f64 	%fd48, %fd47;
	fma.rn.f64 	%fd49, %fd42, %fd21, %fd48;
	fma.rn.f64 	%fd50, %fd42, %fd33, %fd49;
	fma.rn.f64 	%fd51, %fd46, %fd21, %fd50;
	mul.rn.f64 	%fd52, %fd39, %fd47;
	neg.f64 	%fd53, %fd52;
	fma.rn.f64 	%fd54, %fd39, %fd47, %fd53;
	fma.rn.f64 	%fd55, %fd39, %fd51, %fd54;
	fma.rn.f64 	%fd56, %fd41, %fd47, %fd55;
	add.f64 	%fd57, %fd52, %fd56;
	sub.f64 	%fd58, %fd52, %fd57;
	add.f64 	%fd59, %fd56, %fd58;
	add.f64 	%fd60, %fd21, %fd57;
	sub.f64 	%fd61, %fd21, %fd60;
	add.f64 	%fd62, %fd57, %fd61;
	add.f64 	%fd63, %fd59, %fd62;
	add.f64 	%fd64, %fd33, %fd63;
	add.f64 	%fd65, %fd60, %fd64;
	sub.f64 	%fd66, %fd60, %fd65;
	add.f64 	%fd67, %fd64, %fd66;
	xor.b32  	%r25, %r45, -2147483648;
	mov.b32 	%r26, 1127219200;
	mov.b64 	%fd68, {%r25, %r26};
	mov.b32 	%r27, -2147483648;
	mov.b64 	%fd69, {%r27, %r26};
	sub.f64 	%fd70, %fd68, %fd69;
	fma.rn.f64 	%fd71, %fd70, 0d3FE62E42FEFA39EF, %fd65;
	fma.rn.f64 	%fd72, %fd70, 0dBFE62E42FEFA39EF, %fd71;
	sub.f64 	%fd73, %fd72, %fd65;
	sub.f64 	%fd74, %fd67, %fd73;
	fma.rn.f64 	%fd75, %fd70, 0d3C7ABC9E3B39803F, %fd74;
	add.f64 	%fd76, %fd71, %fd75;
	sub.f64 	%fd77, %fd71, %fd76;
	add.f64 	%fd78, %fd75, %fd77;
	{
	.reg .b32 %temp; 
	mov.b64 	{%temp, %r28}, %fd10;
	}
	{
	.reg .b32 %temp; 
	mov.b64 	{%r29, %temp}, %fd10;
	}
	shl.b32 	%r30, %r28, 1;
	setp.gt.u32 	%p3, %r30, -33554433;
	and.b32  	%r31, %r28, -15728641;
	selp.b32 	%r32, %r31, %r28, %p3;
	mov.b64 	%fd79, {%r29, %r32};
	mul.rn.f64 	%fd80, %fd76, %fd79;
	neg.f64 	%fd81, %fd80;
	fma.rn.f64 	%fd82, %fd76, %fd79, %fd81;
	fma.rn.f64 	%fd83, %fd78, %fd79, %fd82;
	add.f64 	%fd4, %fd80, %fd83;
	sub.f64 	%fd84, %fd80, %fd4;
	add.f64 	%fd5, %fd83, %fd84;
	fma.rn.f64 	%fd85, %fd4, 0d3FF71547652B82FE, 0d4338000000000000;
	{
	.reg .b32 %temp; 
	mov.b64 	{%r5, %temp}, %fd85;
	}
	mov.f64 	%fd86, 0dC338000000000000;
	add.rn.f64 	%fd87, %fd85, %fd86;
	fma.rn.f64 	%fd88, %fd87, 0dBFE62E42FEFA39EF, %fd4;
	fma.rn.f64 	%fd89, %fd87, 0dBC7ABC9E3B39803F, %fd88;
	fma.rn.f64 	%fd90, %fd89, 0d3E5ADE1569CE2BDF, 0d3E928AF3FCA213EA;
	fma.rn.f64 	%fd91, %fd90, %fd89, 0d3EC71DEE62401315;
	fma.rn.f64 	%fd92, %fd91, %fd89, 0d3EFA01997C89EB71;
	fma.rn.f64 	%fd93, %fd92, %fd89, 0d3F2A01A014761F65;
	fma.rn.f64 	%fd94, %fd93, %fd89, 0d3F56C16C1852B7AF;
	fma.rn.f64 	%fd95, %fd94, %fd89, 0d3F81111111122322;
	fma.rn.f64 	%fd96, %fd95, %fd89, 0d3FA55555555502A1;
	fma.rn.f64 	%fd97, %fd96, %fd89, 0d3FC5555555555511;
	fma.rn.f64 	%fd98, %fd97, %fd89, 0d3FE000000000000B;
	fma.rn.f64 	%fd99, %fd98, %fd89, 0d3FF0000000000000;
	fma.rn.f64 	%fd100, %fd99, %fd89, 0d3FF0000000000000;
	{
	.reg .b32 %temp; 
	mov.b64 	{%r6, %temp}, %fd100;
	}
	{
	.reg .b32 %temp; 
	mov.b64 	{%temp, %r7}, %fd100;
	}
	shl.b32 	%r33, %r5, 20;
	add.s32 	%r34, %r33, %r7;
	mov.b64 	%fd108, {%r6, %r34};
	{
	.reg .b32 %temp; 
	mov.b64 	{%temp, %r35}, %fd4;
	}
	mov.b32 	%f2, %r35;
	abs.f32 	%f1, %f2;
	setp.lt.f32 	%p4, %f1, 0f4086232B;
	@%p4 bra 	$L__BB1_5;
	setp.lt.f64 	%p5, %fd4, 0d0000000000000000;
	add.f64 	%fd101, %fd4, 0d7FF0000000000000;
	selp.f64 	%fd108, 0d0000000000000000, %fd101, %p5;
	setp.geu.f32 	%p6, %f1, 0f40874800;
	@%p6 bra 	$L__BB1_5;
	shr.u32 	%r36, %r5, 31;
	add.s32 	%r37, %r5, %r36;
	shr.s32 	%r38, %r37, 1;
	shl.b32 	%r39, %r38, 20;
	add.s32 	%r40, %r7, %r39;
	mov.b64 	%fd102, {%r6, %r40};
	sub.s32 	%r41, %r5, %r38;
	shl.b32 	%r42, %r41, 20;
	add.s32 	%r43, %r42, 1072693248;
	mov.b32 	%r44, 0;
	mov.b64 	%fd103, {%r44, %r43};
	mul.f64 	%fd108, %fd103, %fd102;
$L__BB1_5:
	abs.f64 	%fd104, %fd108;
	setp.eq.f64 	%p7, %fd104, 0d7FF0000000000000;
	fma.rn.f64 	%fd105, %fd108, %fd5, %fd108;
	selp.f64 	%fd106, %fd108, %fd105, %p7;
	st.param.f64 	[func_retval0], %fd106;
	ret;

}


// ===== COMPILED SASS (sm_100) =====

	.target	sm_100

	.elftype	@"ET_EXEC"


//--------------------- .note.nv.tkinfo           --------------------------
	.section	.note.nv.tkinfo,"",@"SHT_NOTE"
	.sectionflags	@"SHF_NOTE_NV_TKINFO"
	.tkinfo
        /*0018*/ 	.word	0x00000002
        /*0030*/ 	.string	""
        /*0030*/ 	.string	"ptxas"
        /*0030*/ 	.string	"Cuda compilation tools, release 13.0, V13.0.88"
        /*0030*/ 	.string	"Build cuda_13.0.r13.0/compiler.36424714_0"
        /*0030*/ 	.string	"-arch sm_100 -m 64 "



//--------------------- .note.nv.cuinfo           --------------------------
	.section	.note.nv.cuinfo,"",@"SHT_NOTE"
	.sectionflags	@"SHF_NOTE_NV_CUINFO"
        /*0018*/ 	.short	0x0002
        /*001a*/ 	.short	0x0064
        /*001c*/ 	.short	0x0082
	.zero		2


//--------------------- .nv.info                  --------------------------
	.section	.nv.info,"",@"SHT_CUDA_INFO"
	.align	4


	//----- nvinfo : EIATTR_REGCOUNT
	.align		4
        /*0000*/ 	.byte	0x04, 0x2f
        /*0002*/ 	.short	(.L_1 - .L_0)
	.align		4
.L_0:
        /*0004*/ 	.word	index@(_Z4testPii)
        /*0008*/ 	.word	0x0000001e


	//----- nvinfo : EIATTR_FRAME_SIZE
	.align		4
.L_1:
        /*000c*/ 	.byte	0x04, 0x11
        /*000e*/ 	.short	(.L_3 - .L_2)
	.align		4
.L_2:
        /*0010*/ 	.word	index@($_Z4testPii$__internal_accurate_pow)
        /*0014*/ 	.word	0x00000000


	//----- nvinfo : EIATTR_FRAME_SIZE
	.align		4
.L_3:
        /*0018*/ 	.byte	0x04, 0x11
        /*001a*/ 	.short	(.L_5 - .L_4)
	.align		4
.L_4:
        /*001c*/ 	.word	index@(_Z4testPii)
        /*0020*/ 	.word	0x00000000


	//----- nvinfo : EIATTR_MIN_STACK_SIZE
	.align		4
.L_5:
        /*0024*/ 	.byte	0x04, 0x12
        /*0026*/ 	.short	(.L_7 - .L_6)
	.align		4
.L_6:
        /*0028*/ 	.word	index@(_Z4testPii)
        /*002c*/ 	.word	0x00000000
.L_7:


//--------------------- .nv.compat                --------------------------
	.section	.nv.compat,"",@"SHT_CUDA_COMPAT_INFO"
	.align	4
        /*0000*/ 	.byte	0x02, 0x09, 0x00, 0x00, 0x02, 0x02, 0x01, 0x00, 0x02, 0x05, 0x05, 0x00, 0x03, 0x07, 0x01, 0x01
        /*0010*/ 	.byte	0x02, 0x03, 0x00, 0x00, 0x02, 0x06, 0x01, 0x00, 0x04, 0x0b, 0x08, 0x00, 0x01, 0x00, 0x00, 0x00
        /*0020*/ 	.byte	0x00, 0x00, 0x00, 0x00


//--------------------- .nv.info._Z4testPii       --------------------------
	.section	.nv.info._Z4testPii,"",@"SHT_CUDA_INFO"
	.sectionflags	@""
	.align	4


	//----- nvinfo : EIATTR_CUDA_API_VERSION
	.align		4
        /*0000*/ 	.byte	0x04, 0x37
        /*0002*/ 	.short	(.L_9 - .L_8)
.L_8:
        /*0004*/ 	.word	0x00000082


	//----- nvinfo : EIATTR_KPARAM_INFO
	.align		4
.L_9:
        /*0008*/ 	.byte	0x04, 0x17
        /*000a*/ 	.short	(.L_11 - .L_10)
.L_10:
        /*000c*/ 	.word	0x00000000
        /*0010*/ 	.short	0x0001
        /*0012*/ 	.short	0x0008
        /*0014*/ 	.byte	0x00, 0xf0, 0x11, 0x00


	//----- nvinfo : EIATTR_KPARAM_INFO
	.align		4
.L_11:
        /*0018*/ 	.byte	0x04, 0x17
        /*001a*/ 	.short	(.L_13 - .L_12)
.L_12:
        /*001c*/ 	.word	0x00000000
        /*0020*/ 	.short	0x0000
        /*0022*/ 	.short	0x0000
        /*0024*/ 	.byte	0x00, 0xf5, 0x21, 0x00


	//----- nvinfo : EIATTR_SPARSE_MMA_MASK
	.align		4
.L_13:
        /*0028*/ 	.byte	0x03, 0x50
        /*002a*/ 	.short	0x0000


	//----- nvinfo : EIATTR_MAXREG_COUNT
	.align		4
        /*002c*/ 	.byte	0x03, 0x1b
        /*002e*/ 	.short	0x00ff


	//----- nvinfo : EIATTR_MERCURY_ISA_VERSION
	.align		4
        /*0030*/ 	.byte	0x03, 0x5f
        /*0032*/ 	.short	0x0101


	//----- nvinfo : EIATTR_VRC_CTA_INIT_COUNT
	.align		4
        /*0034*/ 	.byte	0x02, 0x4a
	.zero		1
	.zero		1


	//----- nvinfo : EIATTR_EXIT_INSTR_OFFSETS
	.align		4
        /*0038*/ 	.byte	0x04, 0x1c
        /*003a*/ 	.short	(.L_15 - .L_14)


	//   ....[0]....
.L_14:
        /*003c*/ 	.word	0x00000030


	//   ....[1]....
        /*0040*/ 	.word	0x00000450


	//   ....[2]....
        /*0044*/ 	.word	0x000005d0


	//----- nvinfo : EIATTR_CRS_STACK_SIZE
	.align		4
.L_15:
        /*0048*/ 	.byte	0x04, 0x1e
        /*004a*/ 	.short	(.L_17 - .L_16)
.L_16:
        /*004c*/ 	.word	0x00000000


	//----- nvinfo : EIATTR_CBANK_PARAM_SIZE
	.align		4
.L_17:
        /*0050*/ 	.byte	0x03, 0x19
        /*0052*/ 	.short	0x000c


	//----- nvinfo : EIATTR_PARAM_CBANK
	.align		4
        /*0054*/ 	.byte	0x04, 0x0a
        /*0056*/ 	.short	(.L_19 - .L_18)
	.align		4
.L_18:
        /*0058*/ 	.word	index@(.nv.constant0._Z4testPii)
        /*005c*/ 	.short	0x0380
        /*005e*/ 	.short	0x000c


	//----- nvinfo : EIATTR_SW_WAR
	.align		4
.L_19:
        /*0060*/ 	.byte	0x04, 0x36
        /*0062*/ 	.short	(.L_21 - .L_20)
.L_20:
        /*0064*/ 	.word	0x00000008
.L_21:


//--------------------- .nv.callgraph             --------------------------
	.section	.nv.callgraph,"",@"SHT_CUDA_CALLGRAPH"
	.align	4
	.sectionentsize	8
	.align		4
        /*0000*/ 	.word	0x00000000
	.align		4
        /*0004*/ 	.word	0xffffffff
	.align		4
        /*0008*/ 	.word	0x00000000
	.align		4
        /*000c*/ 	.word	0xfffffffe
	.align		4
        /*0010*/ 	.word	0x00000000
	.align		4
        /*0014*/ 	.word	0xfffffffd
	.align		4
        /*0018*/ 	.word	0x00000000
	.align		4
        /*001c*/ 	.word	0xfffffffc


//--------------------- .text._Z4testPii          --------------------------
	.section	.text._Z4testPii,"ax",@progbits
	.align	128
        .global         _Z4testPii
        .type           _Z4testPii,@function
        .size           _Z4testPii,(.L_x_5 - _Z4testPii)
        .other          _Z4testPii,@"STO_CUDA_ENTRY STV_DEFAULT"
_Z4testPii:
.text._Z4testPii:
[----:B------:R-:W-:Y:S08]  /*0000*/  LDC R1, c[0x0][0x37c] ;  /* 0x0000df00ff017b82 */ /* 0x000ff00000000800 */
[----:B------:R-:W0:Y:S02]  /*0010*/  LDC R0, c[0x0][0x388] ;  /* 0x0000e200ff007b82 */ /* 0x000e240000000800 */
[----:B0-----:R-:W-:-:S13]  /*0020*/  ISETP.GE.AND P0, PT, R0, 0x1, PT ;  /* 0x000000010000780c */ /* 0x001fda0003f06270 */
[----:B------:R-:W-:Y:S05]  /*0030*/  @!P0 EXIT ;  /* 0x000000000000894d */ /* 0x000fea0003800000 */
[C---:B------:R-:W-:Y:S01]  /*0040*/  ISETP.GE.U32.AND P0, PT, R0.reuse, 0x4, PT ;  /* 0x000000040000780c */ /* 0x040fe20003f06070 */
[----:B------:R-:W0:Y:S01]  /*0050*/  LDCU.64 UR6, c[0x0][0x358] ;  /* 0x00006b00ff0677ac */ /* 0x000e220008000a00 */
[----:B------:R-:W-:Y:S01]  /*0060*/  LOP3.LUT R2, R0, 0x3, RZ, 0xc0, !PT ;  /* 0x0000000300027812 */ /* 0x000fe200078ec0ff */
[----:B------:R-:W-:-:S10]  /*0070*/  IMAD.MOV.U32 R3, RZ, RZ, RZ ;  /* 0x000000ffff037224 */ /* 0x000fd400078e00ff */
[----:B------:R-:W-:Y:S05]  /*0080*/  @!P0 BRA `(.L_x_0) ;  /* 0x0000000000ec8947 */ /* 0x000fea0003800000 */
[----:B------:R-:W1:Y:S01]  /*0090*/  LDCU.64 UR4, c[0x0][0x380] ;  /* 0x00007000ff0477ac */ /* 0x000e620008000a00 */
[----:B------:R-:W-:Y:S02]  /*00a0*/  CS2R R4, SRZ ;  /* 0x0000000000047805 */ /* 0x000fe4000001ff00 */
[----:B------:R-:W-:Y:S01]  /*00b0*/  LOP3.LUT R3, R0, 0x7ffffffc, RZ, 0xc0, !PT ;  /* 0x7ffffffc00037812 */ /* 0x000fe200078ec0ff */
[----:B-1----:R-:W-:-:S04]  /*00c0*/  UIADD3 UR4, UP0, UPT, UR4, 0x8, URZ ;  /* 0x0000000804047890 */ /* 0x002fc8000ff1e0ff */
[----:B------:R-:W-:Y:S02]  /*00d0*/  UIADD3.X UR5, UPT, UPT, URZ, UR5, URZ, UP0, !UPT ;  /* 0x00000005ff057290 */ /* 0x000fe400087fe4ff */
[----:B------:R-:W-:Y:S01]  /*00e0*/  IMAD.U32 R0, RZ, RZ, UR4 ;  /* 0x00000004ff007e24 */ /* 0x000fe2000f8e00ff */
[----:B------:R-:W-:-:S03]  /*00f0*/  UMOV UR4, URZ ;  /* 0x000000ff00047c82 */ /* 0x000fc60008000000 */
[----:B------:R-:W-:-:S07]  /*0100*/  IMAD.U32 R11, RZ, RZ, UR5 ;  /* 0x00000005ff0b7e24 */ /* 0x000fce000f8e00ff */
.L_x_1:
[----:B-1----:R-:W-:Y:S01]  /*0110*/  IMAD.MOV.U32 R6, RZ, RZ, R0 ;  /* 0x000000ffff067224 */ /* 0x002fe200078e0000 */
[----:B------:R-:W-:Y:S01]  /*0120*/  MOV R0, 0x170 ;  /* 0x0000017000007802 */ /* 0x000fe20000000f00 */
[----:B------:R-:W-:Y:S02]  /*0130*/  IMAD.MOV.U32 R26, RZ, RZ, R4 ;  /* 0x000000ffff1a7224 */ /* 0x000fe400078e0004 */
[----:B------:R-:W-:Y:S02]  /*0140*/  IMAD.MOV.U32 R27, RZ, RZ, R5 ;  /* 0x000000ffff1b7224 */ /* 0x000fe400078e0005 */
[----:B------:R-:W-:-:S07]  /*0150*/  IMAD.MOV.U32 R7, RZ, RZ, R11 ;  /* 0x000000ffff077224 */ /* 0x000fce00078e000b */
[----:B0-----:R-:W-:Y:S05]  /*0160*/  CALL.REL.NOINC `($_Z4testPii$__internal_accurate_pow) ;  /* 0x00000004001c7944 */ /* 0x001fea0003c00000 */
[----:B------:R-:W-:Y:S01]  /*0170*/  HFMA2 R13, -RZ, RZ, 1.96875, 0 ;  /* 0x3fe00000ff0d7431 */ /* 0x000fe200000001ff */
[----:B------:R-:W-:Y:S01]  /*0180*/  ISETP.NE.AND P0, PT, RZ, UR4, PT ;  /* 0x00000004ff007c0c */ /* 0x000fe2000bf05270 */
[----:B------:R-:W-:Y:S01]  /*0190*/  UIADD3 UR5, UPT, UPT, UR4, 0x1, URZ ;  /* 0x0000000104057890 */ /* 0x000fe2000fffe0ff */
[----:B------:R-:W-:Y:S02]  /*01a0*/  MOV R0, 0x240 ;  /* 0x0000024000007802 */ /* 0x000fe40000000f00 */
[----:B------:R-:W-:Y:S02]  /*01b0*/  FSEL R11, R9, 1.875, P0 ;  /* 0x3ff00000090b7808 */ /* 0x000fe40000000000 */
[----:B------:R-:W-:Y:S01]  /*01c0*/  FSEL R10, R8, RZ, P0 ;  /* 0x000000ff080a7208 */ /* 0x000fe20000000000 */
[----:B------:R-:W-:Y:S01]  /*01d0*/  IMAD.MOV.U32 R8, RZ, RZ, RZ ;  /* 0x000000ffff087224 */ /* 0x000fe200078e00ff */
[----:B------:R-:W-:Y:S02]  /*01e0*/  LOP3.LUT R9, R13, 0x80000000, R11, 0xb8, !PT ;  /* 0x800000000d097812 */ /* 0x000fe400078eb80b */
[----:B------:R-:W-:Y:S04]  /*01f0*/  I2F.F64.U32 R26, UR5 ;  /* 0x00000005001a7d12 */ /* 0x000fe80008201800 */
[----:B------:R-:W-:-:S10]  /*0200*/  DADD.RZ R8, R8, R10 ;  /* 0x0000000008087229 */ /* 0x000fd4000000c00a */
[----:B------:R-:W0:Y:S02]  /*0210*/  F2I.F64.TRUNC R9, R8 ;  /* 0x0000000800097311 */ /* 0x000e24000030d100 */
[----:B0-----:R0:W-:Y:S02]  /*0220*/  STG.E desc[UR6][R6.64+-0x8], R9 ;  /* 0xfffff80906007986 */ /* 0x0011e4000c101906 */
[----:B0-----:R-:W-:Y:S05]  /*0230*/  CALL.REL.NOINC `($_Z4testPii$__internal_accurate_pow) ;  /* 0x0000000000e87944 */ /* 0x001fea0003c00000 */
[----:B------:R-:W-:Y:S01]  /*0240*/  IMAD.MOV.U32 R10, RZ, RZ, 0x3fe00000 ;  /* 0x3fe00000ff0a7424 */ /* 0x000fe200078e00ff */
[----:B------:R-:W-:Y:S01]  /*0250*/  UIADD3 UR5, UPT, UPT, UR4, 0x2, URZ ;  /* 0x0000000204057890 */ /* 0x000fe2000fffe0ff */
[----:B------:R-:W-:-:S03]  /*0260*/  MOV R0, 0x2e0 ;  /* 0x000002e000007802 */ /* 0x000fc60000000f00 */
[----:B------:R-:W-:Y:S01]  /*0270*/  LOP3.LUT R11, R10, 0x80000000, R9, 0xb8, !PT ;  /* 0x800000000a0b7812 */ /* 0x000fe200078eb809 */
[----:B------:R-:W-:-:S04]  /*0280*/  IMAD.MOV.U32 R10, RZ, RZ, RZ ;  /* 0x000000ffff0a7224 */ /* 0x000fc800078e00ff */
[----:B------:R-:W-:Y:S02]  /*0290*/  I2F.F64.U32 R26, UR5 ;  /* 0x00000005001a7d12 */ /* 0x000fe40008201800 */
        /* <DEDUP_REMOVED lines=16> */
[----:B------:R-:W-:Y:S01]  /*03a0*/  IADD3 R0, P1, PT, R6, 0x10, RZ ;  /* 0x0000001006007810 */ /* 0x000fe20007f3e0ff */
[----:B------:R-:W-:Y:S02]  /*03b0*/  DADD R4, R4, 4 ;  /* 0x4010000004047429 */ /* 0x000fe40000000000 */
[----:B------:R-:W-:Y:S02]  /*03c0*/  LOP3.LUT R11, R10, 0x80000000, R9, 0xb8, !PT ;  /* 0x800000000a0b7812 */ /* 0x000fe400078eb809 */
[----:B------:R-:W-:Y:S02]  /*03d0*/  MOV R10, RZ ;  /* 0x000000ff000a7202 */ /* 0x000fe40000000f00 */
[----:B------:R-:W-:-:S04]  /*03e0*/  ISETP.NE.AND P0, PT, R3, UR4, PT ;  /* 0x0000000403007c0c */ /* 0x000fc8000bf05270 */
[----:B------:R-:W-:Y:S01]  /*03f0*/  DADD.RZ R8, R8, R10 ;  /* 0x0000000008087229 */ /* 0x000fe2000000c00a */
[----:B------:R-:W-:-:S09]  /*0400*/  IMAD.X R11, RZ, RZ, R7, P1 ;  /* 0x000000ffff0b7224 */ /* 0x000fd200008e0607 */
[----:B------:R-:W0:Y:S02]  /*0410*/  F2I.F64.TRUNC R9, R8 ;  /* 0x0000000800097311 */ /* 0x000e24000030d100 */
[----:B0-----:R1:W-:Y:S01]  /*0420*/  STG.E desc[UR6][R6.64+0x4], R9 ;  /* 0x0000040906007986 */ /* 0x0013e2000c101906 */
[----:B------:R-:W-:Y:S05]  /*0430*/  @P0 BRA `(.L_x_1) ;  /* 0xfffffffc00340947 */ /* 0x000fea000383ffff */
.L_x_0:
[----:B------:R-:W-:-:S13]  /*0440*/  ISETP.NE.AND P0, PT, R2, RZ, PT ;  /* 0x000000ff0200720c */ /* 0x000fda0003f05270 */
[----:B0-----:R-:W-:Y:S05]  /*0450*/  @!P0 EXIT ;  /* 0x000000000000894d */ /* 0x001fea0003800000 */
[----:B------:R-:W0:Y:S01]  /*0460*/  LDC.64 R4, c[0x0][0x380] ;  /* 0x0000e000ff047b82 */ /* 0x000e220000000a00 */
[----:B------:R-:W-:Y:S02]  /*0470*/  IMAD.MOV R2, RZ, RZ, -R2 ;  /* 0x000000ffff027224 */ /* 0x000fe400078e0a02 */
[----:B0-----:R-:W-:-:S07]  /*0480*/  IMAD.WIDE.U32 R4, R3, 0x4, R4 ;  /* 0x0000000403047825 */ /* 0x001fce00078e0004 */
.L_x_2:
[----:B0-----:R0:W2:Y:S01]  /*0490*/  I2F.F64.U32 R26, R3 ;  /* 0x00000003001a7312 */ /* 0x0010a20000201800 */
[----:B------:R-:W-:-:S07]  /*04a0*/  MOV R0, 0x4c0 ;  /* 0x000004c000007802 */ /* 0x000fce0000000f00 */
[----:B012---:R-:W-:Y:S05]  /*04b0*/  CALL.REL.NOINC `($_Z4testPii$__internal_accurate_pow) ;  /* 0x0000000000487944 */ /* 0x007fea0003c00000 */
[----:B------:R-:W-:Y:S01]  /*04c0*/  ISETP.NE.AND P0, PT, R3, RZ, PT ;  /* 0x000000ff0300720c */ /* 0x000fe20003f05270 */
[----:B------:R-:W-:Y:S02]  /*04d0*/  IMAD.MOV.U32 R7, RZ, RZ, 0x3fe00000 ;  /* 0x3fe00000ff077424 */ /* 0x000fe400078e00ff */
[----:B------:R-:W-:Y:S01]  /*04e0*/  IMAD.MOV.U32 R6, RZ, RZ, RZ ;  /* 0x000000ffff067224 */ /* 0x000fe200078e00ff */
[----:B------:R-:W-:Y:S01]  /*04f0*/  FSEL R9, R9, 1.875, P0 ;  /* 0x3ff0000009097808 */ /* 0x000fe20000000000 */
[----:B------:R-:W-:Y:S01]  /*0500*/  VIADD R2, R2, 0x1 ;  /* 0x0000000102027836 */ /* 0x000fe20000000000 */
[----:B------:R-:W-:Y:S01]  /*0510*/  FSEL R8, R8, RZ, P0 ;  /* 0x000000ff08087208 */ /* 0x000fe20000000000 */
[----:B------:R-:W-:Y:S01]  /*0520*/  VIADD R3, R3, 0x1 ;  /* 0x0000000103037836 */ /* 0x000fe20000000000 */
[----:B------:R-:W-:Y:S02]  /*0530*/  LOP3.LUT R7, R7, 0x80000000, R9, 0xb8, !PT ;  /* 0x8000000007077812 */ /* 0x000fe400078eb809 */
[----:B------:R-:W-:-:S04]  /*0540*/  ISETP.NE.AND P0, PT, R2, RZ, PT ;  /* 0x000000ff0200720c */ /* 0x000fc80003f05270 */
[----:B------:R-:W-:-:S06]  /*0550*/  DADD.RZ R6, R6, R8 ;  /* 0x0000000006067229 */ /* 0x000fcc000000c008 */
[----:B------:R0:W1:Y:S02]  /*0560*/  F2I.F64.TRUNC R9, R6 ;  /* 0x0000000600097311 */ /* 0x000064000030d100 */
[----:B0-----:R-:W-:Y:S01]  /*0570*/  IMAD.MOV.U32 R6, RZ, RZ, R4 ;  /* 0x000000ffff067224 */ /* 0x001fe200078e0004 */
[----:B------:R-:W-:Y:S02]  /*0580*/  MOV R7, R5 ;  /* 0x0000000500077202 */ /* 0x000fe40000000f00 */
[----:B------:R-:W-:-:S03]  /*0590*/  IADD3 R4, P1, PT, R4, 0x4, RZ ;  /* 0x0000000404047810 */ /* 0x000fc60007f3e0ff */
[----:B-1----:R0:W-:Y:S02]  /*05a0*/  STG.E desc[UR6][R6.64], R9 ;  /* 0x0000000906007986 */ /* 0x0021e4000c101906 */
[----:B------:R-:W-:Y:S01]  /*05b0*/  IMAD.X R5, RZ, RZ, R5, P1 ;  /* 0x000000ffff057224 */ /* 0x000fe200008e0605 */
[----:B------:R-:W-:Y:S07]  /*05c0*/  @P0 BRA `(.L_x_2) ;  /* 0xfffffffc00b00947 */ /* 0x000fee000383ffff */
[----:B------:R-:W-:Y:S05]  /*05d0*/  EXIT ;  /* 0x000000000000794d */ /* 0x000fea0003800000 */
        .type           $_Z4testPii$__internal_accurate_pow,@function
        .size           $_Z4testPii$__internal_accurate_pow,(.L_x_5 - $_Z4testPii$__internal_accurate_pow)
$_Z4testPii$__internal_accurate_pow:
[----:B------:R-:W0:Y:S01]  /*05e0*/  MUFU.RCP64H R21, 2 ;  /* 0x4000000000157908 */ /* 0x000e220000001800 */
[----:B------:R-:W-:Y:S02]  /*05f0*/  HFMA2 R20, -RZ, RZ, 0, 0 ;  /* 0x00000000ff147431 */ /* 0x000fe400000001ff */
[----:B------:R-:W-:Y:S01]  /*0600*/  IMAD.MOV.U32 R8, RZ, RZ, 0x0 ;  /* 0x00000000ff087424 */ /* 0x000fe200078e00ff */
[----:B------:R-:W-:Y:S01]  /*0610*/  UMOV UR8, 0x7d2cafe2 ;  /* 0x7d2cafe200087882 */ /* 0x000fe20000000000 */
[----:B------:R-:W-:Y:S01]  /*0620*/  IMAD.MOV.U32 R9, RZ, RZ, 0x40000000 ;  /* 0x40000000ff097424 */ /* 0x000fe200078e00ff */
[----:B------:R-:W-:Y:S01]  /*0630*/  UMOV UR9, 0x3eb0f5ff ;  /* 0x3eb0f5ff00097882 */ /* 0x000fe20000000000 */
[----:B------:R-:W-:Y:S02]  /*0640*/  IMAD.MOV.U32 R10, RZ, RZ, 0x41ad3b5a ;  /* 0x41ad3b5aff0a7424 */ /* 0x000fe400078e00ff */
[----:B------:R-:W-:Y:S02]  /*0650*/  IMAD.MOV.U32 R11, RZ, RZ, 0x3ed0f5d2 ;  /* 0x3ed0f5d2ff0b7424 */ /* 0x000fe400078e00ff */
[----:B0-----:R-:W-:-:S08]  /*0660*/  DFMA R8, R20, -R8, 1 ;  /* 0x3ff000001408742b */ /* 0x001fd00000000808 */
[----:B------:R-:W-:-:S08]  /*0670*/  DFMA R8, R8, R8, R8 ;  /* 0x000000080808722b */ /* 0x000fd00000000008 */
[----:B------:R-:W-:-:S08]  /*0680*/  DFMA R20, R20, R8, R20 ;  /* 0x000000081414722b */ /* 0x000fd00000000014 */
[----:B------:R-:W-:-:S08]  /*0690*/  DMUL R8, RZ, R20 ;  /* 0x00000014ff087228 */ /* 0x000fd00000000000 */
[----:B------:R-:W-:-:S08]  /*06a0*/  DFMA R8, RZ, R20, R8 ;  /* 0x00000014ff08722b */ /* 0x000fd00000000008 */
[CC--:B------:R-:W-:Y:S02]  /*06b0*/  DMUL R18, R8.reuse, R8.reuse ;  /* 0x0000000808127228 */ /* 0x0c0fe40000000000 */
[----:B------:R-:W-:Y:S02]  /*06c0*/  DADD R12, RZ, -R8 ;  /* 0x00000000ff0c7229 */ /* 0x000fe40000000808 */
[----:B------:R-:W-:-:S04]  /*06d0*/  DMUL R24, R8, R8 ;  /* 0x0000000808187228 */ /* 0x000fc80000000000 */
[----:B------:R-:W-:Y:S01]  /*06e0*/  DFMA R10, R18, UR8, R10 ;  /* 0x00000008120a7c2b */ /* 0x000fe2000800000a */
[----:B------:R-:W-:Y:S01]  /*06f0*/  UMOV UR8, 0x75488a3f ;  /* 0x75488a3f00087882 */ /* 0x000fe20000000000 */
[----:B------:R-:W-:Y:S01]  /*0700*/  UMOV UR9, 0x3ef3b20a ;  /* 0x3ef3b20a00097882 */ /* 0x000fe20000000000 */
[----:B------:R-:W-:-:S05]  /*0710*/  DADD R12, R12, R12 ;  /* 0x000000000c0c7229 */ /* 0x000fca000000000c */
[----:B------:R-:W-:Y:S01]  /*0720*/  DFMA R10, R18, R10, UR8 ;  /* 0x00000008120a7e2b */ /* 0x000fe2000800000a */
[----:B------:R-:W-:Y:S01]  /*0730*/  UMOV UR8, 0xe4faecd5 ;  /* 0xe4faecd500087882 */ /* 0x000fe20000000000 */
[----:B------:R-:W-:Y:S01]  /*0740*/  UMOV UR9, 0x3f1745cd ;  /* 0x3f1745cd00097882 */ /* 0x000fe20000000000 */
[----:B------:R-:W-:-:S05]  /*0750*/  DFMA R12, RZ, -R8, R12 ;  /* 0x80000008ff0c722b */ /* 0x000fca000000000c */
[----:B------:R-:W-:Y:S01]  /*0760*/  DFMA R10, R18, R10, UR8 ;  /* 0x00000008120a7e2b */ /* 0x000fe2000800000a */
[----:B------:R-:W-:Y:S01]  /*0770*/  UMOV UR8, 0x258a578b ;  /* 0x258a578b00087882 */ /* 0x000fe20000000000 */
[----:B------:R-:W-:Y:S01]  /*0780*/  UMOV UR9, 0x3f3c71c7 ;  /* 0x3f3c71c700097882 */ /* 0x000fe20000000000 */
[----:B------:R-:W-:Y:S02]  /*0790*/  DMUL R12, R20, R12 ;  /* 0x0000000c140c7228 */ /* 0x000fe40000000000 */
[----:B------:R-:W-:-:S03]  /*07a0*/  DFMA R20, R8, R8, -R24 ;  /* 0x000000080814722b */ /* 0x000fc60000000818 */
[----:B------:R-:W-:Y:S01]  /*07b0*/  DFMA R10, R18, R10, UR8 ;  /* 0x00000008120a7e2b */ /* 0x000fe2000800000a */
[----:B------:R-:W-:Y:S01]  /*07c0*/  UMOV UR8, 0x9242b910 ;  /* 0x9242b91000087882 */ /* 0x000fe20000000000 */
[----:B------:R-:W-:-:S06]  /*07d0*/  UMOV UR9, 0x3f624924 ;  /* 0x3f62492400097882 */ /* 0x000fcc0000000000 */
[----:B------:R-:W-:Y:S01]  /*07e0*/  DFMA R14, R18, R10, UR8 ;  /* 0x00000008120e7e2b */ /* 0x000fe2000800000a */
[----:B------:R-:W-:Y:S01]  /*07f0*/  UMOV UR8, 0x99999dfb ;  /* 0x99999dfb00087882 */ /* 0x000fe20000000000 */
[----:B------:R-:W-:-:S06]  /*0800*/  UMOV UR9, 0x3f899999 ;  /* 0x3f89999900097882 */ /* 0x000fcc0000000000 */
[----:B------:R-:W-:Y:S01]  /*0810*/  DFMA R14, R18, R14, UR8 ;  /* 0x00000008120e7e2b */ /* 0x000fe2000800000e */
[----:B------:R-:W-:Y:S01]  /*0820*/  UMOV UR8, 0x55555555 ;  /* 0x5555555500087882 */ /* 0x000fe20000000000 */
[----:B------:R-:W-:-:S06]  /*0830*/  UMOV UR9, 0x3fb55555 ;  /* 0x3fb5555500097882 */ /* 0x000fcc0000000000 */
[----:B------:R-:W-:-:S08]  /*0840*/  DFMA R10, R18, R14, UR8 ;  /* 0x00000008120a7e2b */ /* 0x000fd0000800000e */
[----:B------:R-:W-:Y:S01]  /*0850*/  DADD R16, -R10, UR8 ;  /* 0x000000080a107e29 */ /* 0x000fe20008000100 */
[----:B------:R-:W-:Y:S01]  /*0860*/  UMOV UR8, 0xb9e7b0 ;  /* 0x00b9e7b000087882 */ /* 0x000fe20000000000 */
[----:B------:R-:W-:-:S06]  /*0870*/  UMOV UR9, 0x3c46a4cb ;  /* 0x3c46a4cb00097882 */ /* 0x000fcc0000000000 */
[----:B------:R-:W-:Y:S02]  /*0880*/  DFMA R16, R18, R14, R16 ;  /* 0x0000000e1210722b */ /* 0x000fe40000000010 */
[----:B------:R-:W-:Y:S01]  /*0890*/  DMUL R14, R8, R24 ;  /* 0x00000018080e7228 */ /* 0x000fe20000000000 */
[----:B------:R-:W-:Y:S02]  /*08a0*/  VIADD R19, R13, 0x100000 ;  /* 0x001000000d137836 */ /* 0x000fe40000000000 */
[----:B------:R-:W-:-:S03]  /*08b0*/  IMAD.MOV.U32 R18, RZ, RZ, R12 ;  /* 0x000000ffff127224 */ /* 0x000fc600078e000c */
[----:B------:R-:W-:Y:S01]  /*08c0*/  DADD R16, R16, -UR8 ;  /* 0x8000000810107e29 */ /* 0x000fe20008000000 */
[----:B------:R-:W-:Y:S01]  /*08d0*/  UMOV UR8, 0x0 ;  /* 0x0000000000087882 */ /* 0x000fe20000000000 */
[C---:B------:R-:W-:Y:S01]  /*08e0*/  DFMA R22, R8.reuse, R24, -R14 ;  /* 0x000000180816722b */ /* 0x040fe2000000080e */
[----:B------:R-:W-:Y:S01]  /*08f0*/  UMOV UR9, 0x3ff00000 ;  /* 0x3ff0000000097882 */ /* 0x000fe20000000000 */
[----:B------:R-:W-:-:S04]  /*0900*/  DFMA R18, R8, R18, R20 ;  /* 0x000000120812722b */ /* 0x000fc80000000014 */
[----:B------:R-:W-:Y:S02]  /*0910*/  DADD R20, R10, R16 ;  /* 0x000000000a147229 */ /* 0x000fe40000000010 */
[----:B------:R-:W-:-:S06]  /*0920*/  DFMA R22, R12, R24, R22 ;  /* 0x000000180c16722b */ /* 0x000fcc0000000016 */
[----:B------:R-:W-:Y:S02]  /*0930*/  DMUL R24, R20, R14 ;  /* 0x0000000e14187228 */ /* 0x000fe40000000000 */
[----:B------:R-:W-:Y:S02]  /*0940*/  DFMA R18, R8, R18, R22 ;  /* 0x000000120812722b */ /* 0x000fe40000000016 */
[----:B------:R-:W-:-:S04]  /*0950*/  DADD R22, R10, -R20 ;  /* 0x000000000a167229 */ /* 0x000fc80000000814 */
[----:B------:R-:W-:-:S04]  /*0960*/  DFMA R10, R20, R14, -R24 ;  /* 0x0000000e140a722b */ /* 0x000fc80000000818 */
[----:B------:R-:W-:-:S04]  /*0970*/  DADD R22, R16, R22 ;  /* 0x0000000010167229 */ /* 0x000fc80000000016 */
[----:B------:R-:W-:-:S08]  /*0980*/  DFMA R10, R20, R18, R10 ;  /* 0x00000012140a722b */ /* 0x000fd0000000000a */
[----:B------:R-:W-:-:S08]  /*0990*/  DFMA R22, R22, R14, R10 ;  /* 0x0000000e1616722b */ /* 0x000fd0000000000a */
[----:B------:R-:W-:-:S08]  /*09a0*/  DADD R14, R24, R22 ;  /* 0x00000000180e7229 */ /* 0x000fd00000000016 */
[--C-:B------:R-:W-:Y:S02]  /*09b0*/  DADD R10, R8, R14.reuse ;  /* 0x00000000080a7229 */ /* 0x100fe4000000000e */
[----:B------:R-:W-:-:S06]  /*09c0*/  DADD R24, R24, -R14 ;  /* 0x0000000018187229 */ /* 0x000fcc000000080e */
[----:B------:R-:W-:Y:S02]  /*09d0*/  DADD R8, R8, -R10 ;  /* 0x0000000008087229 */ /* 0x000fe4000000080a */
[----:B------:R-:W-:-:S06]  /*09e0*/  DADD R24, R22, R24 ;  /* 0x0000000016187229 */ /* 0x000fcc0000000018 */
[----:B------:R-:W-:Y:S01]  /*09f0*/  DADD R8, R14, R8 ;  /* 0x000000000e087229 */ /* 0x000fe20000000008 */
[----:B------:R-:W-:Y:S02]  /*0a00*/  IMAD.MOV.U32 R14, RZ, RZ, -0x105c611 ;  /* 0xfefa39efff0e7424 */ /* 0x000fe400078e00ff */
[----:B------:R-:W-:-:S05]  /*0a10*/  IMAD.MOV.U32 R15, RZ, RZ, 0x3fe62e42 ;  /* 0x3fe62e42ff0f7424 */ /* 0x000fca00078e00ff */
[----:B------:R-:W-:-:S08]  /*0a20*/  DADD R8, R24, R8 ;  /* 0x0000000018087229 */ /* 0x000fd00000000008 */
[----:B------:R-:W-:Y:S01]  /*0a30*/  DADD R16, R12, R8 ;  /* 0x000000000c107229 */ /* 0x000fe20000000008 */
[----:B------:R-:W-:Y:S01]  /*0a40*/  IMAD.MOV.U32 R12, RZ, RZ, -0x105c611 ;  /* 0xfefa39efff0c7424 */ /* 0x000fe200078e00ff */
[----:B------:R-:W-:-:S06]  /*0a50*/  MOV R13, 0x3fe62e42 ;  /* 0x3fe62e42000d7802 */ /* 0x000fcc0000000f00 */
[----:B------:R-:W-:-:S08]  /*0a60*/  DADD R8, R10, R16 ;  /* 0x000000000a087229 */ /* 0x000fd00000000010 */
[--C-:B------:R-:W-:Y:S02]  /*0a70*/  DFMA R12, R12, UR8, R8.reuse ;  /* 0x000000080c0c7c2b */ /* 0x100fe40008000008 */
[----:B------:R-:W-:-:S06]  /*0a80*/  DADD R18, R10, -R8 ;  /* 0x000000000a127229 */ /* 0x000fcc0000000808 */
[----:B------:R-:W-:Y:S02]  /*0a90*/  DFMA R10, -R14, 1, R12 ;  /* 0x3ff000000e0a782b */ /* 0x000fe4000000010c */
[----:B------:R-:W-:Y:S01]  /*0aa0*/  DADD R18, R16, R18 ;  /* 0x0000000010127229 */ /* 0x000fe20000000012 */
[----:B------:R-:W-:-:S05]  /*0ab0*/  LOP3.LUT R16, R27, 0xff0fffff, RZ, 0xc0, !PT ;  /* 0xff0fffff1b107812 */ /* 0x000fca00078ec0ff */
[----:B------:R-:W-:Y:S01]  /*0ac0*/  DADD R10, -R8, R10 ;  /* 0x00000000080a7229 */ /* 0x000fe2000000010a */
[----:B------:R-:W-:Y:S02]  /*0ad0*/  IMAD.MOV.U32 R8, RZ, RZ, 0x3b39803f ;  /* 0x3b39803fff087424 */ /* 0x000fe400078e00ff */
[----:B------:R-:W-:-:S05]  /*0ae0*/  IMAD.MOV.U32 R9, RZ, RZ, 0x3c7abc9e ;  /* 0x3c7abc9eff097424 */ /* 0x000fca00078e00ff */
[----:B------:R-:W-:-:S08]  /*0af0*/  DADD R10, R18, -R10 ;  /* 0x00000000120a7229 */ /* 0x000fd0000000080a */
[----:B------:R-:W-:Y:S01]  /*0b00*/  DFMA R10, R8, UR8, R10 ;  /* 0x00000008080a7c2b */ /* 0x000fe2000800000a */
[----:B------:R-:W-:Y:S01]  /*0b10*/  UMOV UR8, 0x3b39803f ;  /* 0x3b39803f00087882 */ /* 0x000fe20000000000 */
[----:B------:R-:W-:Y:S01]  /*0b20*/  IMAD.SHL.U32 R8, R27, 0x2, RZ ;  /* 0x000000021b087824 */ /* 0x000fe200078e00ff */
[----:B------:R-:W-:-:S04]  /*0b30*/  UMOV UR9, 0x3c7abc9e ;  /* 0x3c7abc9e00097882 */ /* 0x000fc80000000000 */
[----:B------:R-:W-:Y:S01]  /*0b40*/  ISETP.GT.U32.AND P0, PT, R8, -0x2000001, PT ;  /* 0xfdffffff0800780c */ /* 0x000fe20003f04070 */
[----:B------:R-:W-:-:S03]  /*0b50*/  DADD R8, R12, R10 ;  /* 0x000000000c087229 */ /* 0x000fc6000000000a */
[----:B------:R-:W-:-:S05]  /*0b60*/  SEL R27, R16, R27, P0 ;  /* 0x0000001b101b7207 */ /* 0x000fca0000000000 */
[----:B------:R-:W-:Y:S02]  /*0b70*/  DADD R12, R12, -R8 ;  /* 0x000000000c0c7229 */ /* 0x000fe40000000808 */
[----:B------:R-:W-:-:S06]  /*0b80*/  DMUL R16, R8, R26 ;  /* 0x0000001a08107228 */ /* 0x000fcc0000000000 */
[----:B------:R-:W-:Y:S02]  /*0b90*/  DADD R12, R10, R12 ;  /* 0x000000000a0c7229 */ /* 0x000fe4000000000c */
[----:B------:R-:W-:Y:S01]  /*0ba0*/  DFMA R8, R8, R26, -R16 ;  /* 0x0000001a0808722b */ /* 0x000fe20000000810 */
[----:B------:R-:W-:Y:S01]  /*0bb0*/  MOV R10, 0x652b82fe ;  /* 0x652b82fe000a7802 */ /* 0x000fe20000000f00 */
[----:B------:R-:W-:-:S06]  /*0bc0*/  IMAD.MOV.U32 R11, RZ, RZ, 0x3ff71547 ;  /* 0x3ff71547ff0b7424 */ /* 0x000fcc00078e00ff */
[----:B------:R-:W-:-:S08]  /*0bd0*/  DFMA R26, R12, R26, R8 ;  /* 0x0000001a0c1a722b */ /* 0x000fd00000000008 */
[----:B------:R-:W-:-:S08]  /*0be0*/  DADD R8, R16, R26 ;  /* 0x0000000010087229 */ /* 0x000fd0000000001a */
[----:B------:R-:W-:Y:S02]  /*0bf0*/  DFMA R10, R8, R10, 6.75539944105574400000e+15 ;  /* 0x43380000080a742b */ /* 0x000fe4000000000a */
[----:B------:R-:W-:Y:S01]  /*0c00*/  FSETP.GEU.AND P0, PT, |R9|, 4.1917929649353027344, PT ;  /* 0x4086232b0900780b */ /* 0x000fe20003f0e200 */
[----:B------:R-:W-:-:S05]  /*0c10*/  DADD R16, R16, -R8 ;  /* 0x0000000010107229 */ /* 0x000fca0000000808 */
[----:B------:R-:W-:-:S03]  /*0c20*/  DADD R12, R10, -6.75539944105574400000e+15 ;  /* 0xc33800000a0c7429 */ /* 0x000fc60000000000 */
[----:B------:R-:W-:-:S05]  /*0c30*/  DADD R26, R26, R16 ;  /* 0x000000001a1a7229 */ /* 0x000fca0000000010 */
[----:B------:R-:W-:-:S08]  /*0c40*/  DFMA R14, R12, -R14, R8 ;  /* 0x8000000e0c0e722b */ /* 0x000fd00000000008 */
[----:B------:R-:W-:Y:S01]  /*0c50*/  DFMA R12, R12, -UR8, R14 ;  /* 0x800000080c0c7c2b */ /* 0x000fe2000800000e */
[----:B------:R-:W-:Y:S01]  /*0c60*/  UMOV UR8, 0x69ce2bdf ;  /* 0x69ce2bdf00087882 */ /* 0x000fe20000000000 */
[----:B------:R-:W-:Y:S01]  /*0c70*/  IMAD.MOV.U32 R14, RZ, RZ, -0x35dec16 ;  /* 0xfca213eaff0e7424 */ /* 0x000fe200078e00ff */
[----:B------:R-:W-:Y:S01]  /*0c80*/  UMOV UR9, 0x3e5ade15 ;  /* 0x3e5ade1500097882 */ /* 0x000fe20000000000 */
[----:B------:R-:W-:-:S06]  /*0c90*/  IMAD.MOV.U32 R15, RZ, RZ, 0x3e928af3 ;  /* 0x3e928af3ff0f7424 */ /* 0x000fcc00078e00ff */
[----:B------:R-:W-:Y:S01]  /*0ca0*/  DFMA R14, R12, UR8, R14 ;  /* 0x000000080c0e7c2b */ /* 0x000fe2000800000e */
        /* <DEDUP_REMOVED lines=24> */
[----:B------:R-:W-:-:S08]  /*0e30*/  DFMA R14, R12, R14, 1 ;  /* 0x3ff000000c0e742b */ /* 0x000fd0000000000e */
[----:B------:R-:W-:-:S10]  /*0e40*/  DFMA R12, R12, R14, 1 ;  /* 0x3ff000000c0c742b */ /* 0x000fd4000000000e */
[----:B------:R-:W-:Y:S02]  /*0e50*/  IMAD R15, R10, 0x100000, R13 ;  /* 0x001000000a0f7824 */ /* 0x000fe400078e020d */
[----:B------:R-:W-:Y:S01]  /*0e60*/  IMAD.MOV.U32 R14, RZ, RZ, R12 ;  /* 0x000000ffff0e7224 */ /* 0x000fe200078e000c */
[----:B------:R-:W-:Y:S06]  /*0e70*/  @!P0 BRA `(.L_x_3) ;  /* 0x0000000000348947 */ /* 0x000fec0003800000 */
[----:B------:R-:W-:Y:S01]  /*0e80*/  FSETP.GEU.AND P1, PT, |R9|, 4.2275390625, PT ;  /* 0x408748000900780b */ /* 0x000fe20003f2e200 */
[C---:B------:R-:W-:Y:S02]  /*0e90*/  DADD R14, R8.reuse, +INF ;  /* 0x7ff00000080e7429 */ /* 0x040fe40000000000 */
[----:B------:R-:W-:-:S08]  /*0ea0*/  DSETP.GEU.AND P0, PT, R8, RZ, PT ;  /* 0x000000ff0800722a */ /* 0x000fd00003f0e000 */
[----:B------:R-:W-:Y:S02]  /*0eb0*/  FSEL R14, R14, RZ, P0 ;  /* 0x000000ff0e0e7208 */ /* 0x000fe40000000000 */
[----:B------:R-:W-:Y:S01]  /*0ec0*/  FSEL R15, R15, RZ, P0 ;  /* 0x000000ff0f0f7208 */ /* 0x000fe20000000000 */
[----:B------:R-:W-:Y:S06]  /*0ed0*/  @P1 BRA `(.L_x_3) ;  /* 0x00000000001c1947 */ /* 0x000fec0003800000 */
[----:B------:R-:W-:Y:S01]  /*0ee0*/  LEA.HI R8, R10, R10, RZ, 0x1 ;  /* 0x0000000a0a087211 */ /* 0x000fe200078f08ff */
[----:B------:R-:W-:-:S03]  /*0ef0*/  IMAD.MOV.U32 R14, RZ, RZ, RZ ;  /* 0x000000ffff0e7224 */ /* 0x000fc600078e00ff */
[----:B------:R-:W-:-:S04]  /*0f00*/  SHF.R.S32.HI R9, RZ, 0x1, R8 ;  /* 0x00000001ff097819 */ /* 0x000fc80000011408 */
[----:B------:R-:W-:Y:S01]  /*0f10*/  IADD3 R10, PT, PT, R10, -R9, RZ ;  /* 0x800000090a0a7210 */ /* 0x000fe20007ffe0ff */
[----:B------:R-:W-:-:S03]  /*0f20*/  IMAD R13, R9, 0x100000, R13 ;  /* 0x00100000090d7824 */ /* 0x000fc600078e020d */
[----:B------:R-:W-:-:S06]  /*0f30*/  LEA R15, R10, 0x3ff00000, 0x14 ;  /* 0x3ff000000a0f7811 */ /* 0x000fcc00078ea0ff */
[----:B------:R-:W-:-:S11]  /*0f40*/  DMUL R14, R12, R14 ;  /* 0x0000000e0c0e7228 */ /* 0x000fd60000000000 */
.L_x_3:
[----:B------:R-:W-:Y:S01]  /*0f50*/  DFMA R26, R26, R14, R14 ;  /* 0x0000000e1a1a722b */ /* 0x000fe2000000000e */
[----:B------:R-:W-:Y:S01]  /*0f60*/  IMAD.MOV.U32 R10, RZ, RZ, R0 ;  /* 0x000000ffff0a7224 */ /* 0x000fe200078e0000 */
[----:B------:R-:W-:Y:S01]  /*0f70*/  DSETP.NEU.AND P0, PT, |R14|, +INF , PT ;  /* 0x7ff000000e00742a */ /* 0x000fe20003f0d200 */
[----:B------:R-:W-:-:S07]  /*0f80*/  IMAD.MOV.U32 R11, RZ, RZ, 0x0 ;  /* 0x00000000ff0b7424 */ /* 0x000fce00078e00ff */
[----:B------:R-:W-:Y:S02]  /*0f90*/  FSEL R8, R14, R26, !P0 ;  /* 0x0000001a0e087208 */ /* 0x000fe40004000000 */
[----:B------:R-:W-:Y:S01]  /*0fa0*/  FSEL R9, R15, R27, !P0 ;  /* 0x0000001b0f097208 */ /* 0x000fe20004000000 */
[----:B------:R-:W-:Y:S06]  /*0fb0*/  RET.REL.NODEC R10 `(_Z4testPii) ;  /* 0xfffffff00a107950 */ /* 0x000fec0003c3ffff */
.L_x_4:
[----:B------:R-:W-:-:S00]  /*0fc0*/  BRA `(.L_x_4) ;  /* 0xfffffffc00fc7947 */ /* 0x000fc0000383ffff */
[----:B------:R-:W-:-:S00]  /*0fd0*/  NOP ;  /* 0x0000000000007918 */ /* 0x000fc00000000000 */
        /* <DEDUP_REMOVED lines=10> */
.L_x_5:


//--------------------- .nv.shared.reserved.0     --------------------------
	.section	.nv.shared.reserved.0,"aw",@nobits
	.weak		__nv_reservedSMEM_offset_0_alias
	.size		__nv_reservedSMEM_offset_0_alias, 0, 64
	.other		__nv_reservedSMEM_offset_0_alias,@"STO_CUDA_RESERVED_SHARED STV_DEFAULT"
__nv_reservedSMEM_offset_0_alias:
	.zero		0
	.zero		64


//--------------------- .nv.constant0._Z4testPii  --------------------------
	.section	.nv.constant0._Z4testPii,"a",@progbits
	.sectionflags	@""
	.align	4
.nv.constant0._Z4testPii:
	.zero		908


//--------------------- SYMBOLS --------------------------

	.type		.nv.reservedSmem.offset0,@object
	.size		.nv.reservedSmem.offset0,0x4
